//
// Generated by NVIDIA NVVM Compiler
//
// Compiler Build ID: CL-36424714
// Cuda compilation tools, release 13.0, V13.0.88
// Based on NVVM 20.0.0
//

.version 9.0
.target sm_100
.address_size 64

	// .globl	_Z7dkerneliiPiS_S_S_S_S_

.visible .entry _Z7dkerneliiPiS_S_S_S_S_(
	.param .u32 _Z7dkerneliiPiS_S_S_S_S__param_0,
	.param .u32 _Z7dkerneliiPiS_S_S_S_S__param_1,
	.param .u64 .ptr .align 1 _Z7dkerneliiPiS_S_S_S_S__param_2,
	.param .u64 .ptr .align 1 _Z7dkerneliiPiS_S_S_S_S__param_3,
	.param .u64 .ptr .align 1 _Z7dkerneliiPiS_S_S_S_S__param_4,
	.param .u64 .ptr .align 1 _Z7dkerneliiPiS_S_S_S_S__param_5,
	.param .u64 .ptr .align 1 _Z7dkerneliiPiS_S_S_S_S__param_6,
	.param .u64 .ptr .align 1 _Z7dkerneliiPiS_S_S_S_S__param_7
)
{
	.reg .pred 	%p<53>;
	.reg .b32 	%r<212>;
	.reg .b64 	%rd<38>;

	ld.param.u32 	%r51, [_Z7dkerneliiPiS_S_S_S_S__param_0];
	ld.param.u32 	%r52, [_Z7dkerneliiPiS_S_S_S_S__param_1];
	ld.param.u64 	%rd16, [_Z7dkerneliiPiS_S_S_S_S__param_2];
	ld.param.u64 	%rd15, [_Z7dkerneliiPiS_S_S_S_S__param_3];
	ld.param.u64 	%rd17, [_Z7dkerneliiPiS_S_S_S_S__param_4];
	ld.param.u64 	%rd18, [_Z7dkerneliiPiS_S_S_S_S__param_5];
	ld.param.u64 	%rd19, [_Z7dkerneliiPiS_S_S_S_S__param_6];
	ld.param.u64 	%rd20, [_Z7dkerneliiPiS_S_S_S_S__param_7];
	cvta.to.global.u64 	%rd1, %rd20;
	cvta.to.global.u64 	%rd2, %rd16;
	cvta.to.global.u64 	%rd3, %rd18;
	cvta.to.global.u64 	%rd4, %rd17;
	cvta.to.global.u64 	%rd5, %rd19;
	mov.u32 	%r53, %ctaid.x;
	mov.u32 	%r54, %ntid.x;
	mov.u32 	%r55, %tid.x;
	mad.lo.s32 	%r1, %r53, %r54, %r55;
	ld.global.u32 	%r10, [%rd5];
	setp.ge.s32 	%p1, %r10, %r52;
	@%p1 bra 	$L__BB0_31;
	mul.wide.u32 	%rd21, %r1, 4;
	add.s64 	%rd6, %rd3, %rd21;
	add.s32 	%r56, %r51, -1;
	add.s32 	%r3, %r51, -2;
	add.s32 	%r57, %r51, 15;
	and.b32  	%r58, %r57, 15;
	add.s32 	%r4, %r58, -1;
	add.s32 	%r59, %r51, 7;
	and.b32  	%r60, %r59, 7;
	add.s32 	%r5, %r60, -1;
	and.b32  	%r6, %r56, 15;
	and.b32  	%r7, %r56, -16;
	and.b32  	%r8, %r57, 7;
	and.b32  	%r9, %r59, 3;
	cvta.to.global.u64 	%rd7, %rd15;
$L__BB0_2:
	setp.ge.u32 	%p2, %r1, %r51;
	@%p2 bra 	$L__BB0_30;
	mul.wide.s32 	%rd22, %r10, 4;
	add.s64 	%rd8, %rd7, %rd22;
	ld.global.u32 	%r194, [%rd8];
	ld.global.u32 	%r12, [%rd8+-4];
	setp.eq.s32 	%p3, %r194, %r12;
	setp.eq.s32 	%p4, %r10, 0;
	add.s64 	%rd9, %rd2, %rd22;
	or.pred  	%p5, %p4, %p3;
	@%p5 bra 	$L__BB0_6;
	mul.wide.s32 	%rd23, %r12, 4;
	add.s64 	%rd24, %rd4, %rd23;
	ld.global.u32 	%r61, [%rd24];
	ld.global.u32 	%r62, [%rd6];
	mul.wide.s32 	%rd25, %r61, 4;
	add.s64 	%rd26, %rd3, %rd25;
	ld.global.u32 	%r63, [%rd26];
	ld.global.u32 	%r64, [%rd9+-4];
	sub.s32 	%r13, %r63, %r64;
	setp.ge.s32 	%p6, %r62, %r13;
	@%p6 bra 	$L__BB0_6;
	st.global.u32 	[%rd6], %r13;
	ld.global.u32 	%r194, [%rd8];
$L__BB0_6:
	mul.wide.s32 	%rd27, %r194, 4;
	add.s64 	%rd10, %rd4, %rd27;
	ld.global.u32 	%r210, [%rd10];
	setp.ne.s32 	%p7, %r210, -1;
	@%p7 bra 	$L__BB0_23;
	setp.lt.s32 	%p8, %r51, 2;
	mov.b32 	%r210, 0;
	@%p8 bra 	$L__BB0_22;
	setp.lt.u32 	%p9, %r3, 15;
	ld.global.u32 	%r205, [%rd3];
	mov.b32 	%r210, 0;
	mov.b32 	%r203, 1;
	@%p9 bra 	$L__BB0_12;
	add.s64 	%rd37, %rd3, 32;
	mov.b32 	%r195, 0;
	mov.u32 	%r210, %r195;
$L__BB0_10:
	.pragma "nounroll";
	add.s32 	%r70, %r195, 1;
	ld.global.u32 	%r71, [%rd37+-28];
	setp.lt.s32 	%p10, %r71, %r205;
	min.s32 	%r72, %r71, %r205;
	selp.b32 	%r73, %r70, %r210, %p10;
	ld.global.u32 	%r74, [%rd37+-24];
	setp.lt.s32 	%p11, %r74, %r72;
	min.s32 	%r75, %r74, %r72;
	add.s32 	%r76, %r195, 2;
	selp.b32 	%r77, %r76, %r73, %p11;
	ld.global.u32 	%r78, [%rd37+-20];
	setp.lt.s32 	%p12, %r78, %r75;
	min.s32 	%r79, %r78, %r75;
	add.s32 	%r80, %r195, 3;
	selp.b32 	%r81, %r80, %r77, %p12;
	ld.global.u32 	%r82, [%rd37+-16];
	setp.lt.s32 	%p13, %r82, %r79;
	min.s32 	%r83, %r82, %r79;
	add.s32 	%r84, %r195, 4;
	selp.b32 	%r85, %r84, %r81, %p13;
	ld.global.u32 	%r86, [%rd37+-12];
	setp.lt.s32 	%p14, %r86, %r83;
	min.s32 	%r87, %r86, %r83;
	add.s32 	%r88, %r195, 5;
	selp.b32 	%r89, %r88, %r85, %p14;
	ld.global.u32 	%r90, [%rd37+-8];
	setp.lt.s32 	%p15, %r90, %r87;
	min.s32 	%r91, %r90, %r87;
	add.s32 	%r92, %r195, 6;
	selp.b32 	%r93, %r92, %r89, %p15;
	ld.global.u32 	%r94, [%rd37+-4];
	setp.lt.s32 	%p16, %r94, %r91;
	min.s32 	%r95, %r94, %r91;
	add.s32 	%r96, %r195, 7;
	selp.b32 	%r97, %r96, %r93, %p16;
	ld.global.u32 	%r98, [%rd37];
	setp.lt.s32 	%p17, %r98, %r95;
	min.s32 	%r99, %r98, %r95;
	add.s32 	%r100, %r195, 8;
	selp.b32 	%r101, %r100, %r97, %p17;
	ld.global.u32 	%r102, [%rd37+4];
	setp.lt.s32 	%p18, %r102, %r99;
	min.s32 	%r103, %r102, %r99;
	add.s32 	%r104, %r195, 9;
	selp.b32 	%r105, %r104, %r101, %p18;
	ld.global.u32 	%r106, [%rd37+8];
	setp.lt.s32 	%p19, %r106, %r103;
	min.s32 	%r107, %r106, %r103;
	add.s32 	%r108, %r195, 10;
	selp.b32 	%r109, %r108, %r105, %p19;
	ld.global.u32 	%r110, [%rd37+12];
	setp.lt.s32 	%p20, %r110, %r107;
	min.s32 	%r111, %r110, %r107;
	add.s32 	%r112, %r195, 11;
	selp.b32 	%r113, %r112, %r109, %p20;
	ld.global.u32 	%r114, [%rd37+16];
	setp.lt.s32 	%p21, %r114, %r111;
	min.s32 	%r115, %r114, %r111;
	add.s32 	%r116, %r195, 12;
	selp.b32 	%r117, %r116, %r113, %p21;
	ld.global.u32 	%r118, [%rd37+20];
	setp.lt.s32 	%p22, %r118, %r115;
	min.s32 	%r119, %r118, %r115;
	add.s32 	%r120, %r195, 13;
	selp.b32 	%r121, %r120, %r117, %p22;
	ld.global.u32 	%r122, [%rd37+24];
	setp.lt.s32 	%p23, %r122, %r119;
	min.s32 	%r123, %r122, %r119;
	add.s32 	%r124, %r195, 14;
	selp.b32 	%r125, %r124, %r121, %p23;
	ld.global.u32 	%r126, [%rd37+28];
	setp.lt.s32 	%p24, %r126, %r123;
	min.s32 	%r127, %r126, %r123;
	add.s32 	%r128, %r195, 15;
	selp.b32 	%r129, %r128, %r125, %p24;
	ld.global.u32 	%r130, [%rd37+32];
	setp.lt.s32 	%p25, %r130, %r127;
	min.s32 	%r205, %r130, %r127;
	add.s32 	%r195, %r195, 16;
	selp.b32 	%r210, %r195, %r129, %p25;
	add.s64 	%rd37, %rd37, 64;
	setp.ne.s32 	%p26, %r195, %r7;
	@%p26 bra 	$L__BB0_10;
	add.s32 	%r203, %r195, 1;
$L__BB0_12:
	setp.eq.s32 	%p27, %r6, 0;
	@%p27 bra 	$L__BB0_22;
	setp.lt.u32 	%p28, %r4, 7;
	@%p28 bra 	$L__BB0_15;
	mul.wide.u32 	%rd28, %r203, 4;
	add.s64 	%rd29, %rd3, %rd28;
	ld.global.u32 	%r132, [%rd29];
	setp.lt.s32 	%p29, %r132, %r205;
	min.s32 	%r133, %r132, %r205;
	selp.b32 	%r134, %r203, %r210, %p29;
	add.s32 	%r135, %r203, 1;
	ld.global.u32 	%r136, [%rd29+4];
	setp.lt.s32 	%p30, %r136, %r133;
	min.s32 	%r137, %r136, %r133;
	selp.b32 	%r138, %r135, %r134, %p30;
	add.s32 	%r139, %r203, 2;
	ld.global.u32 	%r140, [%rd29+8];
	setp.lt.s32 	%p31, %r140, %r137;
	min.s32 	%r141, %r140, %r137;
	selp.b32 	%r142, %r139, %r138, %p31;
	add.s32 	%r143, %r203, 3;
	ld.global.u32 	%r144, [%rd29+12];
	setp.lt.s32 	%p32, %r144, %r141;
	min.s32 	%r145, %r144, %r141;
	selp.b32 	%r146, %r143, %r142, %p32;
	add.s32 	%r147, %r203, 4;
	ld.global.u32 	%r148, [%rd29+16];
	setp.lt.s32 	%p33, %r148, %r145;
	min.s32 	%r149, %r148, %r145;
	selp.b32 	%r150, %r147, %r146, %p33;
	add.s32 	%r151, %r203, 5;
	ld.global.u32 	%r152, [%rd29+20];
	setp.lt.s32 	%p34, %r152, %r149;
	min.s32 	%r153, %r152, %r149;
	selp.b32 	%r154, %r151, %r150, %p34;
	add.s32 	%r155, %r203, 6;
	ld.global.u32 	%r156, [%rd29+24];
	setp.lt.s32 	%p35, %r156, %r153;
	min.s32 	%r157, %r156, %r153;
	selp.b32 	%r158, %r155, %r154, %p35;
	add.s32 	%r159, %r203, 7;
	ld.global.u32 	%r160, [%rd29+28];
	setp.lt.s32 	%p36, %r160, %r157;
	min.s32 	%r205, %r160, %r157;
	selp.b32 	%r210, %r159, %r158, %p36;
	add.s32 	%r203, %r203, 8;
$L__BB0_15:
	setp.eq.s32 	%p37, %r8, 0;
	@%p37 bra 	$L__BB0_22;
	setp.lt.u32 	%p38, %r5, 3;
	@%p38 bra 	$L__BB0_18;
	mul.wide.u32 	%rd30, %r203, 4;
	add.s64 	%rd31, %rd3, %rd30;
	ld.global.u32 	%r162, [%rd31];
	setp.lt.s32 	%p39, %r162, %r205;
	min.s32 	%r163, %r162, %r205;
	selp.b32 	%r164, %r203, %r210, %p39;
	add.s32 	%r165, %r203, 1;
	ld.global.u32 	%r166, [%rd31+4];
	setp.lt.s32 	%p40, %r166, %r163;
	min.s32 	%r167, %r166, %r163;
	selp.b32 	%r168, %r165, %r164, %p40;
	add.s32 	%r169, %r203, 2;
	ld.global.u32 	%r170, [%rd31+8];
	setp.lt.s32 	%p41, %r170, %r167;
	min.s32 	%r171, %r170, %r167;
	selp.b32 	%r172, %r169, %r168, %p41;
	add.s32 	%r173, %r203, 3;
	ld.global.u32 	%r174, [%rd31+12];
	setp.lt.s32 	%p42, %r174, %r171;
	min.s32 	%r205, %r174, %r171;
	selp.b32 	%r210, %r173, %r172, %p42;
	add.s32 	%r203, %r203, 4;
$L__BB0_18:
	setp.eq.s32 	%p43, %r9, 0;
	@%p43 bra 	$L__BB0_22;
	setp.eq.s32 	%p44, %r9, 1;
	mul.wide.u32 	%rd32, %r203, 4;
	add.s64 	%rd14, %rd3, %rd32;
	ld.global.u32 	%r175, [%rd14];
	setp.lt.s32 	%p45, %r175, %r205;
	min.s32 	%r43, %r175, %r205;
	selp.b32 	%r210, %r203, %r210, %p45;
	@%p44 bra 	$L__BB0_22;
	setp.eq.s32 	%p46, %r9, 2;
	add.s32 	%r176, %r203, 1;
	ld.global.u32 	%r177, [%rd14+4];
	setp.lt.s32 	%p47, %r177, %r43;
	min.s32 	%r45, %r177, %r43;
	selp.b32 	%r210, %r176, %r210, %p47;
	@%p46 bra 	$L__BB0_22;
	add.s32 	%r178, %r203, 2;
	ld.global.u32 	%r179, [%rd14+8];
	setp.lt.s32 	%p48, %r179, %r45;
	selp.b32 	%r210, %r178, %r210, %p48;
$L__BB0_22:
	st.global.u32 	[%rd10], %r210;
$L__BB0_23:
	setp.ne.s32 	%p49, %r210, %r1;
	@%p49 bra 	$L__BB0_30;
	setp.ne.s32 	%p50, %r10, 0;
	@%p50 bra 	$L__BB0_26;
	ld.global.u32 	%r188, [%rd2];
	ld.global.u32 	%r189, [%rd6];
	add.s32 	%r190, %r189, %r188;
	st.global.u32 	[%rd6], %r190;
	st.global.u32 	[%rd1], %r190;
	bra.uni 	$L__BB0_29;
$L__BB0_26:
	ld.global.u32 	%r180, [%rd8];
	ld.global.u32 	%r181, [%rd8+-4];
	setp.ne.s32 	%p51, %r180, %r181;
	@%p51 bra 	$L__BB0_28;
	ld.global.u32 	%r185, [%rd9];
	ld.global.u32 	%r186, [%rd6];
	add.s32 	%r187, %r186, %r185;
	st.global.u32 	[%rd6], %r187;
	mul.wide.s32 	%rd35, %r10, 4;
	add.s64 	%rd36, %rd1, %rd35;
	st.global.u32 	[%rd36], %r187;
	bra.uni 	$L__BB0_29;
$L__BB0_28:
	ld.global.u32 	%r182, [%rd9];
	ld.global.u32 	%r183, [%rd6];
	add.s32 	%r184, %r183, %r182;
	st.global.u32 	[%rd6], %r184;
	mul.wide.s32 	%rd33, %r10, 4;
	add.s64 	%rd34, %rd1, %rd33;
	st.global.u32 	[%rd34], %r184;
$L__BB0_29:
	ld.global.u32 	%r191, [%rd5];
	add.s32 	%r192, %r191, 1;
	st.global.u32 	[%rd5], %r192;
$L__BB0_30:
	bar.sync 	0;
	ld.global.u32 	%r10, [%rd5];
	setp.lt.s32 	%p52, %r10, %r52;
	@%p52 bra 	$L__BB0_2;
$L__BB0_31:
	ret;

}


// ===== COMPILED SASS (sm_100) =====

	.target	sm_100

	.elftype	@"ET_EXEC"


//--------------------- .note.nv.tkinfo           --------------------------
	.section	.note.nv.tkinfo,"",@"SHT_NOTE"
	.sectionflags	@"SHF_NOTE_NV_TKINFO"
	.tkinfo
        /*0018*/ 	.word	0x00000002
        /*0030*/ 	.string	""
        /*0030*/ 	.string	"ptxas"
        /*0030*/ 	.string	"Cuda compilation tools, release 13.0, V13.0.88"
        /*0030*/ 	.string	"Build cuda_13.0.r13.0/compiler.36424714_0"
        /*0030*/ 	.string	"-arch sm_100 -m 64 "



//--------------------- .note.nv.cuinfo           --------------------------
	.section	.note.nv.cuinfo,"",@"SHT_NOTE"
	.sectionflags	@"SHF_NOTE_NV_CUINFO"
        /*0018*/ 	.short	0x0002
        /*001a*/ 	.short	0x0064
        /*001c*/ 	.short	0x0082
	.zero		2


//--------------------- .nv.info                  --------------------------
	.section	.nv.info,"",@"SHT_CUDA_INFO"
	.align	4


	//----- nvinfo : EIATTR_REGCOUNT
	.align		4
        /*0000*/ 	.byte	0x04, 0x2f
        /*0002*/ 	.short	(.L_1 - .L_0)
	.align		4
.L_0:
        /*0004*/ 	.word	index@(_Z7dkerneliiPiS_S_S_S_S_)
        /*0008*/ 	.word	0x00000020


	//----- nvinfo : EIATTR_FRAME_SIZE
	.align		4
.L_1:
        /*000c*/ 	.byte	0x04, 0x11
        /*000e*/ 	.short	(.L_3 - .L_2)
	.align		4
.L_2:
        /*0010*/ 	.word	index@(_Z7dkerneliiPiS_S_S_S_S_)
        /*0014*/ 	.word	0x00000000


	//----- nvinfo : EIATTR_MIN_STACK_SIZE
	.align		4
.L_3:
        /*0018*/ 	.byte	0x04, 0x12
        /*001a*/ 	.short	(.L_5 - .L_4)
	.align		4
.L_4:
        /*001c*/ 	.word	index@(_Z7dkerneliiPiS_S_S_S_S_)
        /*0020*/ 	.word	0x00000000
.L_5:


//--------------------- .nv.compat                --------------------------
	.section	.nv.compat,"",@"SHT_CUDA_COMPAT_INFO"
	.align	4
        /*0000*/ 	.byte	0x02, 0x09, 0x00, 0x00, 0x02, 0x02, 0x01, 0x00, 0x02, 0x05, 0x05, 0x00, 0x03, 0x07, 0x01, 0x01
        /*0010*/ 	.byte	0x02, 0x03, 0x00, 0x00, 0x02, 0x06, 0x01, 0x00, 0x04, 0x0b, 0x08, 0x00, 0x09, 0x00, 0x00, 0x00
        /*0020*/ 	.byte	0x00, 0x00, 0x00, 0x00


//--------------------- .nv.info._Z7dkerneliiPiS_S_S_S_S_ --------------------------
	.section	.nv.info._Z7dkerneliiPiS_S_S_S_S_,"",@"SHT_CUDA_INFO"
	.sectionflags	@""
	.align	4


	//----- nvinfo : EIATTR_CUDA_API_VERSION
	.align		4
        /*0000*/ 	.byte	0x04, 0x37
        /*0002*/ 	.short	(.L_7 - .L_6)
.L_6:
        /*0004*/ 	.word	0x00000082


	//----- nvinfo : EIATTR_KPARAM_INFO
	.align		4
.L_7:
        /*0008*/ 	.byte	0x04, 0x17
        /*000a*/ 	.short	(.L_9 - .L_8)
.L_8:
        /*000c*/ 	.word	0x00000000
        /*0010*/ 	.short	0x0007
        /*0012*/ 	.short	0x0030
        /*0014*/ 	.byte	0x00, 0xf5, 0x21, 0x00


	//----- nvinfo : EIATTR_KPARAM_INFO
	.align		4
.L_9:
        /*0018*/ 	.byte	0x04, 0x17
        /*001a*/ 	.short	(.L_11 - .L_10)
.L_10:
        /*001c*/ 	.word	0x00000000
        /*0020*/ 	.short	0x0006
        /*0022*/ 	.short	0x0028
        /*0024*/ 	.byte	0x00, 0xf5, 0x21, 0x00


	//----- nvinfo : EIATTR_KPARAM_INFO
	.align		4
.L_11:
        /*0028*/ 	.byte	0x04, 0x17
        /*002a*/ 	.short	(.L_13 - .L_12)
.L_12:
        /*002c*/ 	.word	0x00000000
        /*0030*/ 	.short	0x0005
        /*0032*/ 	.short	0x0020
        /*0034*/ 	.byte	0x00, 0xf5, 0x21, 0x00


	//----- nvinfo : EIATTR_KPARAM_INFO
	.align		4
.L_13:
        /*0038*/ 	.byte	0x04, 0x17
        /*003a*/ 	.short	(.L_15 - .L_14)
.L_14:
        /*003c*/ 	.word	0x00000000
        /*0040*/ 	.short	0x0004
        /*0042*/ 	.short	0x0018
        /*0044*/ 	.byte	0x00, 0xf5, 0x21, 0x00


	//----- nvinfo : EIATTR_KPARAM_INFO
	.align		4
.L_15:
        /*0048*/ 	.byte	0x04, 0x17
        /*004a*/ 	.short	(.L_17 - .L_16)
.L_16:
        /*004c*/ 	.word	0x00000000
        /*0050*/ 	.short	0x0003
        /*0052*/ 	.short	0x0010
        /*0054*/ 	.byte	0x00, 0xf5, 0x21, 0x00


	//----- nvinfo : EIATTR_KPARAM_INFO
	.align		4
.L_17:
        /*0058*/ 	.byte	0x04, 0x17
        /*005a*/ 	.short	(.L_19 - .L_18)
.L_18:
        /*005c*/ 	.word	0x00000000
        /*0060*/ 	.short	0x0002
        /*0062*/ 	.short	0x0008
        /*0064*/ 	.byte	0x00, 0xf5, 0x21, 0x00


	//----- nvinfo : EIATTR_KPARAM_INFO
	.align		4
.L_19:
        /*0068*/ 	.byte	0x04, 0x17
        /*006a*/ 	.short	(.L_21 - .L_20)
.L_20:
        /*006c*/ 	.word	0x00000000
        /*0070*/ 	.short	0x0001
        /*0072*/ 	.short	0x0004
        /*0074*/ 	.byte	0x00, 0xf0, 0x11, 0x00


	//----- nvinfo : EIATTR_KPARAM_INFO
	.align		4
.L_21:
        /*0078*/ 	.byte	0x04, 0x17
        /*007a*/ 	.short	(.L_23 - .L_22)
.L_22:
        /*007c*/ 	.word	0x00000000
        /*0080*/ 	.short	0x0000
        /*0082*/ 	.short	0x0000
        /*0084*/ 	.byte	0x00, 0xf0, 0x11, 0x00


	//----- nvinfo : EIATTR_SPARSE_MMA_MASK
	.align		4
.L_23:
        /*0088*/ 	.byte	0x03, 0x50
        /*008a*/ 	.short	0x0000


	//----- nvinfo : EIATTR_MAXREG_COUNT
	.align		4
        /*008c*/ 	.byte	0x03, 0x1b
        /*008e*/ 	.short	0x00ff


	//----- nvinfo : EIATTR_NUM_BARRIERS
	.align		4
        /*0090*/ 	.byte	0x02, 0x4c
        /*0092*/ 	.byte	0x01
	.zero		1


	//----- nvinfo : EIATTR_MERCURY_ISA_VERSION
	.align		4
        /*0094*/ 	.byte	0x03, 0x5f
        /*0096*/ 	.short	0x0101


	//----- nvinfo : EIATTR_VRC_CTA_INIT_COUNT
	.align		4
        /*0098*/ 	.byte	0x02, 0x4a
	.zero		1
	.zero		1


	//----- nvinfo : EIATTR_EXIT_INSTR_OFFSETS
	.align		4
        /*009c*/ 	.byte	0x04, 0x1c
        /*009e*/ 	.short	(.L_25 - .L_24)


	//   ....[0]....
.L_24:
        /*00a0*/ 	.word	0x00000070


	//   ....[1]....
        /*00a4*/ 	.word	0x00001040


	//----- nvinfo : EIATTR_CRS_STACK_SIZE
	.align		4
.L_25:
        /*00a8*/ 	.byte	0x04, 0x1e
        /*00aa*/ 	.short	(.L_27 - .L_26)
.L_26:
        /*00ac*/ 	.word	0x00000000


	//----- nvinfo : EIATTR_CBANK_PARAM_SIZE
	.align		4
.L_27:
        /*00b0*/ 	.byte	0x03, 0x19
        /*00b2*/ 	.short	0x0038


	//----- nvinfo : EIATTR_PARAM_CBANK
	.align		4
        /*00b4*/ 	.byte	0x04, 0x0a
        /*00b6*/ 	.short	(.L_29 - .L_28)
	.align		4
.L_28:
        /*00b8*/ 	.word	index@(.nv.constant0._Z7dkerneliiPiS_S_S_S_S_)
        /*00bc*/ 	.short	0x0380
        /*00be*/ 	.short	0x0038


	//----- nvinfo : EIATTR_SW_WAR
	.align		4
.L_29:
        /*00c0*/ 	.byte	0x04, 0x36
        /*00c2*/ 	.short	(.L_31 - .L_30)
.L_30:
        /*00c4*/ 	.word	0x00000008
.L_31:


//--------------------- .nv.callgraph             --------------------------
	.section	.nv.callgraph,"",@"SHT_CUDA_CALLGRAPH"
	.align	4
	.sectionentsize	8
	.align		4
        /*0000*/ 	.word	0x00000000
	.align		4
        /*0004*/ 	.word	0xffffffff
	.align		4
        /*0008*/ 	.word	0x00000000
	.align		4
        /*000c*/ 	.word	0xfffffffe
	.align		4
        /*0010*/ 	.word	0x00000000
	.align		4
        /*0014*/ 	.word	0xfffffffd
	.align		4
        /*0018*/ 	.word	0x00000000
	.align		4
        /*001c*/ 	.word	0xfffffffc


//--------------------- .text._Z7dkerneliiPiS_S_S_S_S_ --------------------------
	.section	.text._Z7dkerneliiPiS_S_S_S_S_,"ax",@progbits
	.align	128
        .global         _Z7dkerneliiPiS_S_S_S_S_
        .type           _Z7dkerneliiPiS_S_S_S_S_,@function
        .size           _Z7dkerneliiPiS_S_S_S_S_,(.L_x_14 - _Z7dkerneliiPiS_S_S_S_S_)
        .other          _Z7dkerneliiPiS_S_S_S_S_,@"STO_CUDA_ENTRY STV_DEFAULT"
_Z7dkerneliiPiS_S_S_S_S_:
.text._Z7dkerneliiPiS_S_S_S_S_:
[----:B------:R-:W-:Y:S08]  /*0000*/  LDC R1, c[0x0][0x37c] ;  /* 0x0000df00ff017b82 */ /* 0x000ff00000000800 */
[----:B------:R-:W0:Y:S01]  /*0010*/  LDC.64 R2, c[0x0][0x3a8] ;  /* 0x0000ea00ff027b82 */ /* 0x000e220000000a00 */
[----:B------:R-:W0:Y:S01]  /*0020*/  LDCU.64 UR6, c[0x0][0x358] ;  /* 0x00006b00ff0677ac */ /* 0x000e220008000a00 */
[----:B------:R-:W1:Y:S01]  /*0030*/  LDCU UR4, c[0x0][0x384] ;  /* 0x00007080ff0477ac */ /* 0x000e620008000800 */
[----:B0-----:R-:W1:Y:S02]  /*0040*/  LDG.E R2, desc[UR6][R2.64] ;  /* 0x0000000602027981 */ /* 0x001e64000c1e1900 */
[----:B-1----:R-:W-:-:S03]  /*0050*/  ISETP.GE.AND P0, PT, R2, UR4, PT ;  /* 0x0000000402007c0c */ /* 0x002fc6000bf06270 */
[----:B------:R-:W0:Y:S10]  /*0060*/  S2UR UR4, SR_CTAID.X ;  /* 0x00000000000479c3 */ /* 0x000e340000002500 */
[----:B0-----:R-:W-:Y:S05]  /*0070*/  @P0 EXIT ;  /* 0x000000000000094d */ /* 0x001fea0003800000 */
[----:B------:R-:W0:Y:S01]  /*0080*/  LDC R8, c[0x0][0x380] ;  /* 0x0000e000ff087b82 */ /* 0x000e220000000800 */
[----:B------:R-:W1:Y:S07]  /*0090*/  S2R R7, SR_TID.X ;  /* 0x0000000000077919 */ /* 0x000e6e0000002100 */
[----:B------:R-:W1:Y:S08]  /*00a0*/  LDC R6, c[0x0][0x360] ;  /* 0x0000d800ff067b82 */ /* 0x000e700000000800 */
[----:B------:R-:W2:Y:S01]  /*00b0*/  LDC.64 R10, c[0x0][0x3a0] ;  /* 0x0000e800ff0a7b82 */ /* 0x000ea20000000a00 */
[----:B0-----:R-:W-:-:S02]  /*00c0*/  VIADD R4, R8, 0x7 ;  /* 0x0000000708047836 */ /* 0x001fc40000000000 */
[C---:B------:R-:W-:Y:S02]  /*00d0*/  VIADD R9, R8.reuse, 0xf ;  /* 0x0000000f08097836 */ /* 0x040fe40000000000 */
[----:B------:R-:W-:Y:S01]  /*00e0*/  VIADD R20, R8, 0xffffffff ;  /* 0xffffffff08147836 */ /* 0x000fe20000000000 */
[C---:B------:R-:W-:Y:S02]  /*00f0*/  LOP3.LUT R3, R4.reuse, 0x7, RZ, 0xc0, !PT ;  /* 0x0000000704037812 */ /* 0x040fe400078ec0ff */
[----:B------:R-:W-:Y:S02]  /*0100*/  LOP3.LUT R0, R9, 0xf, RZ, 0xc0, !PT ;  /* 0x0000000f09007812 */ /* 0x000fe400078ec0ff */
[----:B------:R-:W-:Y:S01]  /*0110*/  LOP3.LUT R4, R4, 0x3, RZ, 0xc0, !PT ;  /* 0x0000000304047812 */ /* 0x000fe200078ec0ff */
[----:B------:R-:W-:Y:S02]  /*0120*/  VIADD R5, R3, 0xffffffff ;  /* 0xffffffff03057836 */ /* 0x000fe40000000000 */
[----:B------:R-:W-:-:S02]  /*0130*/  VIADD R3, R0, 0xffffffff ;  /* 0xffffffff00037836 */ /* 0x000fc40000000000 */
[----:B-1----:R-:W-:Y:S01]  /*0140*/  IMAD R0, R6, UR4, R7 ;  /* 0x0000000406007c24 */ /* 0x002fe2000f8e0207 */
[----:B------:R-:W-:Y:S02]  /*0150*/  ISETP.GE.U32.AND P1, PT, R5, 0x3, PT ;  /* 0x000000030500780c */ /* 0x000fe40003f26070 */
[----:B------:R-:W-:Y:S01]  /*0160*/  ISETP.GE.U32.AND P2, PT, R3, 0x7, PT ;  /* 0x000000070300780c */ /* 0x000fe20003f46070 */
[----:B------:R-:W-:Y:S01]  /*0170*/  VIADD R3, R8, 0xfffffffe ;  /* 0xfffffffe08037836 */ /* 0x000fe20000000000 */
[----:B------:R-:W-:Y:S01]  /*0180*/  LOP3.LUT R5, R20, 0xfffffff0, RZ, 0xc0, !PT ;  /* 0xfffffff014057812 */ /* 0x000fe200078ec0ff */
[----:B--2---:R-:W-:-:S10]  /*0190*/  IMAD.WIDE.U32 R10, R0, 0x4, R10 ;  /* 0x00000004000a7825 */ /* 0x004fd400078e000a */
.L_x_12:
[----:B0-----:R-:W0:Y:S01]  /*01a0*/  LDCU UR8, c[0x0][0x380] ;  /* 0x00007000ff0877ac */ /* 0x001e220008000800 */
[----:B------:R-:W-:Y:S01]  /*01b0*/  BSSY.RECONVERGENT B0, `(.L_x_0) ;  /* 0x00000e2000007945 */ /* 0x000fe20003800200 */
[----:B0-----:R-:W-:-:S13]  /*01c0*/  ISETP.GE.U32.AND P0, PT, R0, UR8, PT ;  /* 0x0000000800007c0c */ /* 0x001fda000bf06070 */
[----:B-----5:R-:W-:Y:S05]  /*01d0*/  @P0 BRA `(.L_x_1) ;  /* 0x0000000c007c0947 */ /* 0x020fea0003800000 */
[----:B------:R-:W0:Y:S08]  /*01e0*/  LDC.64 R12, c[0x0][0x390] ;  /* 0x0000e400ff0c7b82 */ /* 0x000e300000000a00 */
[----:B------:R-:W1:Y:S08]  /*01f0*/  LDC.64 R14, c[0x0][0x388] ;  /* 0x0000e200ff0e7b82 */ /* 0x000e700000000a00 */
[----:B------:R-:W2:Y:S01]  /*0200*/  LDC.64 R16, c[0x0][0x398] ;  /* 0x0000e600ff107b82 */ /* 0x000ea20000000a00 */
[----:B0-----:R-:W-:-:S05]  /*0210*/  IMAD.WIDE R12, R2, 0x4, R12 ;  /* 0x00000004020c7825 */ /* 0x001fca00078e020c */
[----:B------:R-:W3:Y:S04]  /*0220*/  LDG.E R7, desc[UR6][R12.64] ;  /* 0x000000060c077981 */ /* 0x000ee8000c1e1900 */
[----:B------:R-:W3:Y:S01]  /*0230*/  LDG.E R6, desc[UR6][R12.64+-0x4] ;  /* 0xfffffc060c067981 */ /* 0x000ee2000c1e1900 */
[----:B-1----:R-:W-:Y:S01]  /*0240*/  IMAD.WIDE R14, R2, 0x4, R14 ;  /* 0x00000004020e7825 */ /* 0x002fe200078e020e */
[----:B---3--:R-:W-:-:S04]  /*0250*/  ISETP.NE.AND P0, PT, R7, R6, PT ;  /* 0x000000060700720c */ /* 0x008fc80003f05270 */
[----:B------:R-:W-:-:S13]  /*0260*/  ISETP.EQ.OR P0, PT, R2, RZ, !P0 ;  /* 0x000000ff0200720c */ /* 0x000fda0004702670 */
[----:B--2---:R-:W-:Y:S05]  /*0270*/  @P0 BRA `(.L_x_2) ;  /* 0x0000000000300947 */ /* 0x004fea0003800000 */
[----:B------:R-:W0:Y:S01]  /*0280*/  LDC.64 R18, c[0x0][0x398] ;  /* 0x0000e600ff127b82 */ /* 0x000e220000000a00 */
[----:B------:R-:W2:Y:S07]  /*0290*/  LDG.E R21, desc[UR6][R14.64+-0x4] ;  /* 0xfffffc060e157981 */ /* 0x000eae000c1e1900 */
[----:B------:R-:W1:Y:S01]  /*02a0*/  LDC.64 R22, c[0x0][0x3a0] ;  /* 0x0000e800ff167b82 */ /* 0x000e620000000a00 */
[----:B0-----:R-:W-:Y:S02]  /*02b0*/  IMAD.WIDE R18, R6, 0x4, R18 ;  /* 0x0000000406127825 */ /* 0x001fe400078e0212 */
[----:B------:R-:W3:Y:S04]  /*02c0*/  LDG.E R6, desc[UR6][R10.64] ;  /* 0x000000060a067981 */ /* 0x000ee8000c1e1900 */
[----:B------:R-:W1:Y:S02]  /*02d0*/  LDG.E R19, desc[UR6][R18.64] ;  /* 0x0000000612137981 */ /* 0x000e64000c1e1900 */
[----:B-1----:R-:W-:-:S06]  /*02e0*/  IMAD.WIDE R22, R19, 0x4, R22 ;  /* 0x0000000413167825 */ /* 0x002fcc00078e0216 */
[----:B------:R-:W2:Y:S02]  /*02f0*/  LDG.E R22, desc[UR6][R22.64] ;  /* 0x0000000616167981 */ /* 0x000ea4000c1e1900 */
[----:B--2---:R-:W-:-:S05]  /*0300*/  IMAD.IADD R21, R22, 0x1, -R21 ;  /* 0x0000000116157824 */ /* 0x004fca00078e0a15 */
[----:B---3--:R-:W-:-:S13]  /*0310*/  ISETP.GE.AND P0, PT, R6, R21, PT ;  /* 0x000000150600720c */ /* 0x008fda0003f06270 */
[----:B------:R0:W-:Y:S04]  /*0320*/  @!P0 STG.E desc[UR6][R10.64], R21 ;  /* 0x000000150a008986 */ /* 0x0001e8000c101906 */
[----:B------:R0:W5:Y:S02]  /*0330*/  @!P0 LDG.E R7, desc[UR6][R12.64] ;  /* 0x000000060c078981 */ /* 0x000164000c1e1900 */
.L_x_2:
[----:B-----5:R-:W-:-:S05]  /*0340*/  IMAD.WIDE R16, R7, 0x4, R16 ;  /* 0x0000000407107825 */ /* 0x020fca00078e0210 */
[----:B------:R-:W2:Y:S01]  /*0350*/  LDG.E R7, desc[UR6][R16.64] ;  /* 0x0000000610077981 */ /* 0x000ea2000c1e1900 */
[----:B------:R-:W-:Y:S01]  /*0360*/  BSSY.RECONVERGENT B1, `(.L_x_3) ;  /* 0x00000a7000017945 */ /* 0x000fe20003800200 */
[----:B--2---:R-:W-:-:S13]  /*0370*/  ISETP.NE.AND P0, PT, R7, -0x1, PT ;  /* 0xffffffff0700780c */ /* 0x004fda0003f05270 */
[----:B------:R-:W-:Y:S05]  /*0380*/  @P0 BRA `(.L_x_4) ;  /* 0x0000000800900947 */ /* 0x000fea0003800000 */
[----:B------:R-:W-:Y:S01]  /*0390*/  UISETP.GE.AND UP0, UPT, UR8, 0x2, UPT ;  /* 0x000000020800788c */ /* 0x000fe2000bf06270 */
[----:B------:R-:W-:-:S08]  /*03a0*/  IMAD.MOV.U32 R7, RZ, RZ, RZ ;  /* 0x000000ffff077224 */ /* 0x000fd000078e00ff */
[----:B------:R-:W-:Y:S05]  /*03b0*/  BRA.U !UP0, `(.L_x_5) ;  /* 0x0000000908807547 */ /* 0x000fea000b800000 */
[----:B------:R-:W1:Y:S02]  /*03c0*/  LDC.64 R18, c[0x0][0x3a0] ;  /* 0x0000e800ff127b82 */ /* 0x000e640000000a00 */
[----:B-1----:R1:W5:Y:S01]  /*03d0*/  LDG.E R8, desc[UR6][R18.64] ;  /* 0x0000000612087981 */ /* 0x002362000c1e1900 */
[----:B------:R-:W-:Y:S01]  /*03e0*/  ISETP.GE.U32.AND P0, PT, R3, 0xf, PT ;  /* 0x0000000f0300780c */ /* 0x000fe20003f06070 */
[----:B------:R-:W-:Y:S02]  /*03f0*/  IMAD.MOV.U32 R7, RZ, RZ, RZ ;  /* 0x000000ffff077224 */ /* 0x000fe400078e00ff */
[----:B------:R-:W-:-:S10]  /*0400*/  IMAD.MOV.U32 R6, RZ, RZ, 0x1 ;  /* 0x00000001ff067424 */ /* 0x000fd400078e00ff */
[----:B-1----:R-:W-:Y:S05]  /*0410*/  @!P0 BRA `(.L_x_6) ;  /* 0x0000000400308947 */ /* 0x002fea0003800000 */
[----:B------:R-:W1:Y:S01]  /*0420*/  LDCU.64 UR4, c[0x0][0x3a0] ;  /* 0x00007400ff0477ac */ /* 0x000e620008000a00 */
[----:B------:R-:W-:Y:S01]  /*0430*/  CS2R R6, SRZ ;  /* 0x0000000000067805 */ /* 0x000fe2000001ff00 */
[----:B-1----:R-:W-:-:S04]  /*0440*/  UIADD3 UR4, UP0, UPT, UR4, 0x20, URZ ;  /* 0x0000002004047890 */ /* 0x002fc8000ff1e0ff */
[----:B------:R-:W-:Y:S02]  /*0450*/  UIADD3.X UR5, UPT, UPT, URZ, UR5, URZ, UP0, !UPT ;  /* 0x00000005ff057290 */ /* 0x000fe400087fe4ff */
[----:B------:R-:W-:-:S04]  /*0460*/  IMAD.U32 R18, RZ, RZ, UR4 ;  /* 0x00000004ff127e24 */ /* 0x000fc8000f8e00ff */
[----:B------:R-:W-:-:S07]  /*0470*/  IMAD.U32 R19, RZ, RZ, UR5 ;  /* 0x00000005ff137e24 */ /* 0x000fce000f8e00ff */
.L_x_7:
[----:B------:R-:W2:Y:S04]  /*0480*/  LDG.E R27, desc[UR6][R18.64+-0x1c] ;  /* 0xffffe406121b7981 */ /* 0x000ea8000c1e1900 */
[----:B------:R-:W3:Y:S04]  /*0490*/  LDG.E R29, desc[UR6][R18.64+-0x18] ;  /* 0xffffe806121d7981 */ /* 0x000ee8000c1e1900 */
[----:B------:R-:W4:Y:S04]  /*04a0*/  LDG.E R23, desc[UR6][R18.64+-0x14] ;  /* 0xffffec0612177981 */ /* 0x000f28000c1e1900 */
[----:B------:R-:W4:Y:S04]  /*04b0*/  LDG.E R24, desc[UR6][R18.64+-0x10] ;  /* 0xfffff00612187981 */ /* 0x000f28000c1e1900 */
[----:B------:R-:W4:Y:S04]  /*04c0*/  LDG.E R25, desc[UR6][R18.64+-0xc] ;  /* 0xfffff40612197981 */ /* 0x000f28000c1e1900 */
[----:B0-----:R-:W4:Y:S04]  /*04d0*/  LDG.E R21, desc[UR6][R18.64+-0x8] ;  /* 0xfffff80612157981 */ /* 0x001f28000c1e1900 */
[----:B------:R-:W4:Y:S01]  /*04e0*/  LDG.E R22, desc[UR6][R18.64+-0x4] ;  /* 0xfffffc0612167981 */ /* 0x000f22000c1e1900 */
[----:B--2--5:R-:W-:-:S02]  /*04f0*/  ISETP.GE.AND P5, PT, R27, R8, PT ;  /* 0x000000081b00720c */ /* 0x024fc40003fa6270 */
[----:B------:R-:W-:-:S04]  /*0500*/  VIMNMX R8, PT, PT, R27, R8, PT ;  /* 0x000000081b087248 */ /* 0x000fc80003fe0100 */
[----:B---3--:R-:W-:Y:S02]  /*0510*/  ISETP.GE.AND P3, PT, R29, R8, PT ;  /* 0x000000081d00720c */ /* 0x008fe40003f66270 */
[----:B------:R-:W-:Y:S02]  /*0520*/  VIMNMX R26, PT, PT, R8, R29, PT ;  /* 0x0000001d081a7248 */ /* 0x000fe40003fe0100 */
[----:B------:R-:W2:Y:S02]  /*0530*/  LDG.E R8, desc[UR6][R18.64] ;  /* 0x0000000612087981 */ /* 0x000ea4000c1e1900 */
[----:B----4-:R-:W-:Y:S02]  /*0540*/  ISETP.GE.AND P0, PT, R23, R26, PT ;  /* 0x0000001a1700720c */ /* 0x010fe40003f06270 */
[----:B------:R-:W-:Y:S02]  /*0550*/  VIMNMX R27, PT, PT, R26, R23, PT ;  /* 0x000000171a1b7248 */ /* 0x000fe40003fe0100 */
[----:B------:R-:W3:Y:S02]  /*0560*/  LDG.E R23, desc[UR6][R18.64+0x4] ;  /* 0x0000040612177981 */ /* 0x000ee4000c1e1900 */
[----:B------:R-:W-:-:S02]  /*0570*/  ISETP.GE.AND P4, PT, R24, R27, PT ;  /* 0x0000001b1800720c */ /* 0x000fc40003f86270 */
[----:B------:R-:W-:Y:S02]  /*0580*/  VIMNMX R26, PT, PT, R27, R24, PT ;  /* 0x000000181b1a7248 */ /* 0x000fe40003fe0100 */
[----:B------:R-:W4:Y:S02]  /*0590*/  LDG.E R24, desc[UR6][R18.64+0x8] ;  /* 0x0000080612187981 */ /* 0x000f24000c1e1900 */
[----:B------:R-:W-:Y:S02]  /*05a0*/  ISETP.GE.AND P6, PT, R25, R26, PT ;  /* 0x0000001a1900720c */ /* 0x000fe40003fc6270 */
[----:B------:R-:W-:Y:S02]  /*05b0*/  VIMNMX R26, PT, PT, R26, R25, PT ;  /* 0x000000191a1a7248 */ /* 0x000fe40003fe0100 */
[----:B------:R-:W4:Y:S01]  /*05c0*/  LDG.E R25, desc[UR6][R18.64+0xc] ;  /* 0x00000c0612197981 */ /* 0x000f22000c1e1900 */
[----:B------:R-:W-:Y:S01]  /*05d0*/  @!P5 VIADD R7, R6, 0x1 ;  /* 0x000000010607d836 */ /* 0x000fe20000000000 */
[----:B------:R-:W-:-:S02]  /*05e0*/  ISETP.GE.AND P5, PT, R21, R26, PT ;  /* 0x0000001a1500720c */ /* 0x000fc40003fa6270 */
[----:B------:R-:W-:Y:S02]  /*05f0*/  VIMNMX R27, PT, PT, R26, R21, PT ;  /* 0x000000151a1b7248 */ /* 0x000fe40003fe0100 */
[----:B------:R-:W4:Y:S01]  /*0600*/  LDG.E R21, desc[UR6][R18.64+0x10] ;  /* 0x0000100612157981 */ /* 0x000f22000c1e1900 */
[----:B------:R-:W-:Y:S01]  /*0610*/  @!P3 VIADD R7, R6, 0x2 ;  /* 0x000000020607b836 */ /* 0x000fe20000000000 */
[----:B------:R-:W-:Y:S02]  /*0620*/  ISETP.GE.AND P3, PT, R22, R27, PT ;  /* 0x0000001b1600720c */ /* 0x000fe40003f66270 */
[----:B------:R-:W-:Y:S02]  /*0630*/  VIMNMX R27, PT, PT, R27, R22, PT ;  /* 0x000000161b1b7248 */ /* 0x000fe40003fe0100 */
[----:B------:R-:W4:Y:S01]  /*0640*/  LDG.E R22, desc[UR6][R18.64+0x14] ;  /* 0x0000140612167981 */ /* 0x000f22000c1e1900 */
[C---:B------:R-:W-:Y:S02]  /*0650*/  @!P0 VIADD R7, R6.reuse, 0x3 ;  /* 0x0000000306078836 */ /* 0x040fe40000000000 */
[----:B------:R-:W-:-:S02]  /*0660*/  @!P4 VIADD R7, R6, 0x4 ;  /* 0x000000040607c836 */ /* 0x000fc40000000000 */
[----:B------:R-:W-:Y:S01]  /*0670*/  @!P6 VIADD R7, R6, 0x5 ;  /* 0x000000050607e836 */ /* 0x000fe20000000000 */
[----:B--2---:R-:W-:Y:S02]  /*0680*/  ISETP.GE.AND P0, PT, R8, R27, PT ;  /* 0x0000001b0800720c */ /* 0x004fe40003f06270 */
[----:B------:R-:W-:Y:S02]  /*0690*/  VIMNMX R26, PT, PT, R27, R8, PT ;  /* 0x000000081b1a7248 */ /* 0x000fe40003fe0100 */
[----:B------:R-:W2:Y:S02]  /*06a0*/  LDG.E R8, desc[UR6][R18.64+0x18] ;  /* 0x0000180612087981 */ /* 0x000ea4000c1e1900 */
[----:B---3--:R-:W-:Y:S02]  /*06b0*/  ISETP.GE.AND P4, PT, R23, R26, PT ;  /* 0x0000001a1700720c */ /* 0x008fe40003f86270 */
[----:B------:R-:W-:Y:S02]  /*06c0*/  VIMNMX R27, PT, PT, R26, R23, PT ;  /* 0x000000171a1b7248 */ /* 0x000fe40003fe0100 */
[----:B------:R-:W3:Y:S02]  /*06d0*/  LDG.E R23, desc[UR6][R18.64+0x1c] ;  /* 0x00001c0612177981 */ /* 0x000ee4000c1e1900 */
[----:B----4-:R-:W-:-:S02]  /*06e0*/  ISETP.GE.AND P6, PT, R24, R27, PT ;  /* 0x0000001b1800720c */ /* 0x010fc40003fc6270 */
[----:B------:R-:W-:Y:S02]  /*06f0*/  VIMNMX R26, PT, PT, R27, R24, PT ;  /* 0x000000181b1a7248 */ /* 0x000fe40003fe0100 */
[----:B------:R0:W4:Y:S01]  /*0700*/  LDG.E R24, desc[UR6][R18.64+0x20] ;  /* 0x0000200612187981 */ /* 0x000122000c1e1900 */
[----:B------:R-:W-:Y:S01]  /*0710*/  @!P5 VIADD R7, R6, 0x6 ;  /* 0x000000060607d836 */ /* 0x000fe20000000000 */
[----:B------:R-:W-:Y:S02]  /*0720*/  ISETP.GE.AND P5, PT, R25, R26, PT ;  /* 0x0000001a1900720c */ /* 0x000fe40003fa6270 */
[----:B------:R-:W-:Y:S01]  /*0730*/  VIMNMX R26, PT, PT, R26, R25, PT ;  /* 0x000000191a1a7248 */ /* 0x000fe20003fe0100 */
[----:B------:R-:W-:-:S03]  /*0740*/  @!P3 VIADD R7, R6, 0x7 ;  /* 0x000000070607b836 */ /* 0x000fc60000000000 */
[----:B------:R-:W-:Y:S02]  /*0750*/  ISETP.GE.AND P3, PT, R21, R26, PT ;  /* 0x0000001a1500720c */ /* 0x000fe40003f66270 */
[----:B------:R-:W-:Y:S01]  /*0760*/  VIMNMX R21, PT, PT, R26, R21, PT ;  /* 0x000000151a157248 */ /* 0x000fe20003fe0100 */
[----:B------:R-:W-:-:S03]  /*0770*/  @!P0 VIADD R7, R6, 0x8 ;  /* 0x0000000806078836 */ /* 0x000fc60000000000 */
[----:B------:R-:W-:Y:S02]  /*0780*/  ISETP.GE.AND P0, PT, R22, R21, PT ;  /* 0x000000151600720c */ /* 0x000fe40003f06270 */
[----:B------:R-:W-:Y:S01]  /*0790*/  VIMNMX R21, PT, PT, R21, R22, PT ;  /* 0x0000001615157248 */ /* 0x000fe20003fe0100 */
[C---:B------:R-:W-:Y:S02]  /*07a0*/  @!P4 VIADD R7, R6.reuse, 0x9 ;  /* 0x000000090607c836 */ /* 0x040fe40000000000 */
[C---:B------:R-:W-:Y:S02]  /*07b0*/  @!P6 VIADD R7, R6.reuse, 0xa ;  /* 0x0000000a0607e836 */ /* 0x040fe40000000000 */
[C---:B------:R-:W-:Y:S02]  /*07c0*/  @!P5 VIADD R7, R6.reuse, 0xb ;  /* 0x0000000b0607d836 */ /* 0x040fe40000000000 */
[----:B------:R-:W-:-:S04]  /*07d0*/  @!P3 VIADD R7, R6, 0xc ;  /* 0x0000000c0607b836 */ /* 0x000fc80000000000 */
[----:B------:R-:W-:Y:S01]  /*07e0*/  @!P0 VIADD R7, R6, 0xd ;  /* 0x0000000d06078836 */ /* 0x000fe20000000000 */
[----:B--2---:R-:W-:Y:S02]  /*07f0*/  ISETP.GE.AND P4, PT, R8, R21, PT ;  /* 0x000000150800720c */ /* 0x004fe40003f86270 */
[----:B------:R-:W-:-:S04]  /*0800*/  VIMNMX R8, PT, PT, R21, R8, PT ;  /* 0x0000000815087248 */ /* 0x000fc80003fe0100 */
[----:B---3--:R-:W-:-:S07]  /*0810*/  ISETP.GE.AND P5, PT, R23, R8, PT ;  /* 0x000000081700720c */ /* 0x008fce0003fa6270 */
[----:B------:R-:W-:-:S06]  /*0820*/  @!P4 VIADD R7, R6, 0xe ;  /* 0x0000000e0607c836 */ /* 0x000fcc0000000000 */
[C---:B------:R-:W-:Y:S02]  /*0830*/  @!P5 VIADD R7, R6.reuse, 0xf ;  /* 0x0000000f0607d836 */ /* 0x040fe40000000000 */
[----:B------:R-:W-:-:S05]  /*0840*/  VIADD R6, R6, 0x10 ;  /* 0x0000001006067836 */ /* 0x000fca0000000000 */
[----:B------:R-:W-:Y:S02]  /*0850*/  ISETP.NE.AND P3, PT, R6, R5, PT ;  /* 0x000000050600720c */ /* 0x000fe40003f65270 */
[----:B------:R-:W-:Y:S02]  /*0860*/  VIMNMX R23, PT, PT, R8, R23, PT ;  /* 0x0000001708177248 */ /* 0x000fe40003fe0100 */
[----:B0-----:R-:W-:Y:S02]  /*0870*/  IADD3 R18, P4, PT, R18, 0x40, RZ ;  /* 0x0000004012127810 */ /* 0x001fe40007f9e0ff */
[----:B----4-:R-:W-:Y:S02]  /*0880*/  ISETP.GE.AND P0, PT, R24, R23, PT ;  /* 0x000000171800720c */ /* 0x010fe40003f06270 */
[----:B------:R-:W-:Y:S01]  /*0890*/  VIMNMX R8, PT, PT, R23, R24, PT ;  /* 0x0000001817087248 */ /* 0x000fe20003fe0100 */
[----:B------:R-:W-:Y:S01]  /*08a0*/  IMAD.X R19, RZ, RZ, R19, P4 ;  /* 0x000000ffff137224 */ /* 0x000fe200020e0613 */
[----:B------:R-:W-:-:S03]  /*08b0*/  SEL R7, R6, R7, !P0 ;  /* 0x0000000706077207 */ /* 0x000fc60004000000 */
[----:B------:R-:W-:Y:S06]  /*08c0*/  @P3 BRA `(.L_x_7) ;  /* 0xfffffff800ec3947 */ /* 0x000fec000383ffff */
[----:B------:R-:W-:-:S07]  /*08d0*/  VIADD R6, R6, 0x1 ;  /* 0x0000000106067836 */ /* 0x000fce0000000000 */
.L_x_6:
[----:B------:R-:W-:-:S13]  /*08e0*/  LOP3.LUT P0, RZ, R20, 0xf, RZ, 0xc0, !PT ;  /* 0x0000000f14ff7812 */ /* 0x000fda000780c0ff */
[----:B------:R-:W-:Y:S05]  /*08f0*/  @!P0 BRA `(.L_x_5) ;  /* 0x0000000400308947 */ /* 0x000fea0003800000 */
[----:B------:R-:W-:Y:S01]  /*0900*/  LOP3.LUT P0, RZ, R9, 0x7, RZ, 0xc0, !PT ;  /* 0x0000000709ff7812 */ /* 0x000fe2000780c0ff */
[----:B------:R-:W-:-:S12]  /*0910*/  @!P2 BRA `(.L_x_8) ;  /* 0x00000000008ca947 */ /* 0x000fd80003800000 */
[----:B------:R-:W1:Y:S02]  /*0920*/  LDC.64 R18, c[0x0][0x3a0] ;  /* 0x0000e800ff127b82 */ /* 0x000e640000000a00 */
[----:B-1----:R-:W-:-:S05]  /*0930*/  IMAD.WIDE.U32 R18, R6, 0x4, R18 ;  /* 0x0000000406127825 */ /* 0x002fca00078e0012 */
[----:B0-----:R-:W2:Y:S04]  /*0940*/  LDG.E R21, desc[UR6][R18.64] ;  /* 0x0000000612157981 */ /* 0x001ea8000c1e1900 */
[----:B------:R-:W3:Y:S04]  /*0950*/  LDG.E R24, desc[UR6][R18.64+0x4] ;  /* 0x0000040612187981 */ /* 0x000ee8000c1e1900 */
[----:B------:R-:W4:Y:S04]  /*0960*/  LDG.E R25, desc[UR6][R18.64+0x8] ;  /* 0x0000080612197981 */ /* 0x000f28000c1e1900 */
[----:B------:R-:W4:Y:S04]  /*0970*/  LDG.E R22, desc[UR6][R18.64+0xc] ;  /* 0x00000c0612167981 */ /* 0x000f28000c1e1900 */
[----:B------:R-:W4:Y:S01]  /*0980*/  LDG.E R26, desc[UR6][R18.64+0x1c] ;  /* 0x00001c06121a7981 */ /* 0x000f22000c1e1900 */
[----:B--2--5:R-:W-:-:S04]  /*0990*/  VIMNMX R23, PT, PT, R8, R21, PT ;  /* 0x0000001508177248 */ /* 0x024fc80003fe0100 */
[----:B---3--:R-:W-:Y:S02]  /*09a0*/  ISETP.GE.AND P6, PT, R24, R23, PT ;  /* 0x000000171800720c */ /* 0x008fe40003fc6270 */
[----:B------:R-:W-:Y:S02]  /*09b0*/  VIMNMX R24, PT, PT, R23, R24, PT ;  /* 0x0000001817187248 */ /* 0x000fe40003fe0100 */
[----:B------:R-:W2:Y:S02]  /*09c0*/  LDG.E R23, desc[UR6][R18.64+0x10] ;  /* 0x0000100612177981 */ /* 0x000ea4000c1e1900 */
[----:B----4-:R-:W-:Y:S02]  /*09d0*/  ISETP.GE.AND P3, PT, R25, R24, PT ;  /* 0x000000181900720c */ /* 0x010fe40003f66270 */
[----:B------:R-:W-:Y:S02]  /*09e0*/  VIMNMX R27, PT, PT, R24, R25, PT ;  /* 0x00000019181b7248 */ /* 0x000fe40003fe0100 */
[----:B------:R-:W3:Y:S04]  /*09f0*/  LDG.E R25, desc[UR6][R18.64+0x14] ;  /* 0x0000140612197981 */ /* 0x000ee8000c1e1900 */
[----:B------:R-:W4:Y:S01]  /*0a00*/  LDG.E R24, desc[UR6][R18.64+0x18] ;  /* 0x0000180612187981 */ /* 0x000f22000c1e1900 */
[----:B------:R-:W-:-:S02]  /*0a10*/  ISETP.GE.AND P5, PT, R21, R8, PT ;  /* 0x000000081500720c */ /* 0x000fc40003fa6270 */
[----:B------:R-:W-:Y:S02]  /*0a20*/  VIMNMX R8, PT, PT, R27, R22, PT ;  /* 0x000000161b087248 */ /* 0x000fe40003fe0100 */
[----:B------:R-:W-:Y:S02]  /*0a30*/  ISETP.GE.AND P4, PT, R22, R27, PT ;  /* 0x0000001b1600720c */ /* 0x000fe40003f86270 */
[C---:B------:R-:W-:Y:S01]  /*0a40*/  SEL R7, R6.reuse, R7, !P5 ;  /* 0x0000000706077207 */ /* 0x040fe20006800000 */
[C---:B------:R-:W-:Y:S02]  /*0a50*/  @!P6 VIADD R7, R6.reuse, 0x1 ;  /* 0x000000010607e836 */ /* 0x040fe40000000000 */
[----:B------:R-:W-:-:S08]  /*0a60*/  @!P3 VIADD R7, R6, 0x2 ;  /* 0x000000020607b836 */ /* 0x000fd00000000000 */
[----:B------:R-:W-:Y:S01]  /*0a70*/  @!P4 VIADD R7, R6, 0x3 ;  /* 0x000000030607c836 */ /* 0x000fe20000000000 */
[----:B--2---:R-:W-:-:S04]  /*0a80*/  VIMNMX R22, PT, PT, R8, R23, PT ;  /* 0x0000001708167248 */ /* 0x004fc80003fe0100 */
[----:B---3--:R-:W-:Y:S02]  /*0a90*/  VIMNMX R21, PT, PT, R22, R25, PT ;  /* 0x0000001916157248 */ /* 0x008fe40003fe0100 */
[----:B------:R-:W-:Y:S02]  /*0aa0*/  ISETP.GE.AND P5, PT, R23, R8, PT ;  /* 0x000000081700720c */ /* 0x000fe40003fa6270 */
[----:B----4-:R-:W-:Y:S02]  /*0ab0*/  ISETP.GE.AND P3, PT, R24, R21, PT ;  /* 0x000000151800720c */ /* 0x010fe40003f66270 */
[----:B------:R-:W-:Y:S02]  /*0ac0*/  VIMNMX R21, PT, PT, R21, R24, PT ;  /* 0x0000001815157248 */ /* 0x000fe40003fe0100 */
[----:B------:R-:W-:Y:S02]  /*0ad0*/  ISETP.GE.AND P6, PT, R25, R22, PT ;  /* 0x000000161900720c */ /* 0x000fe40003fc6270 */
[----:B------:R-:W-:-:S05]  /*0ae0*/  ISETP.GE.AND P4, PT, R26, R21, PT ;  /* 0x000000151a00720c */ /* 0x000fca0003f86270 */
[----:B------:R-:W-:Y:S01]  /*0af0*/  @!P5 VIADD R7, R6, 0x4 ;  /* 0x000000040607d836 */ /* 0x000fe20000000000 */
[----:B------:R-:W-:-:S05]  /*0b00*/  VIMNMX R8, PT, PT, R21, R26, PT ;  /* 0x0000001a15087248 */ /* 0x000fca0003fe0100 */
[C---:B------:R-:W-:Y:S02]  /*0b10*/  @!P6 VIADD R7, R6.reuse, 0x5 ;  /* 0x000000050607e836 */ /* 0x040fe40000000000 */
[C---:B------:R-:W-:Y:S02]  /*0b20*/  @!P3 VIADD R7, R6.reuse, 0x6 ;  /* 0x000000060607b836 */ /* 0x040fe40000000000 */
[C---:B------:R-:W-:Y:S02]  /*0b30*/  @!P4 VIADD R7, R6.reuse, 0x7 ;  /* 0x000000070607c836 */ /* 0x040fe40000000000 */
[----:B------:R-:W-:-:S07]  /*0b40*/  VIADD R6, R6, 0x8 ;  /* 0x0000000806067836 */ /* 0x000fce0000000000 */
.L_x_8:
[----:B------:R-:W-:Y:S05]  /*0b50*/  @!P0 BRA `(.L_x_5) ;  /* 0x0000000000988947 */ /* 0x000fea0003800000 */
[----:B------:R-:W-:Y:S01]  /*0b60*/  ISETP.NE.AND P0, PT, R4, RZ, PT ;  /* 0x000000ff0400720c */ /* 0x000fe20003f05270 */
[----:B------:R-:W-:-:S12]  /*0b70*/  @!P1 BRA `(.L_x_9) ;  /* 0x00000000004c9947 */ /* 0x000fd80003800000 */
[----:B------:R-:W1:Y:S02]  /*0b80*/  LDC.64 R18, c[0x0][0x3a0] ;  /* 0x0000e800ff127b82 */ /* 0x000e640000000a00 */
[----:B-1----:R-:W-:-:S05]  /*0b90*/  IMAD.WIDE.U32 R18, R6, 0x4, R18 ;  /* 0x0000000406127825 */ /* 0x002fca00078e0012 */
[----:B0-----:R-:W2:Y:S04]  /*0ba0*/  LDG.E R21, desc[UR6][R18.64] ;  /* 0x0000000612157981 */ /* 0x001ea8000c1e1900 */
[----:B------:R-:W3:Y:S04]  /*0bb0*/  LDG.E R23, desc[UR6][R18.64+0x4] ;  /* 0x0000040612177981 */ /* 0x000ee8000c1e1900 */
[----:B------:R-:W4:Y:S04]  /*0bc0*/  LDG.E R25, desc[UR6][R18.64+0x8] ;  /* 0x0000080612197981 */ /* 0x000f28000c1e1900 */
[----:B------:R-:W4:Y:S01]  /*0bd0*/  LDG.E R27, desc[UR6][R18.64+0xc] ;  /* 0x00000c06121b7981 */ /* 0x000f22000c1e1900 */
[----:B--2--5:R-:W-:-:S02]  /*0be0*/  VIMNMX R22, PT, PT, R8, R21, PT ;  /* 0x0000001508167248 */ /* 0x024fc40003fe0100 */
[----:B------:R-:W-:Y:S02]  /*0bf0*/  ISETP.GE.AND P3, PT, R21, R8, PT ;  /* 0x000000081500720c */ /* 0x000fe40003f66270 */
[----:B---3--:R-:W-:Y:S02]  /*0c00*/  VIMNMX R24, PT, PT, R22, R23, PT ;  /* 0x0000001716187248 */ /* 0x008fe40003fe0100 */
[----:B------:R-:W-:Y:S02]  /*0c10*/  ISETP.GE.AND P4, PT, R23, R22, PT ;  /* 0x000000161700720c */ /* 0x000fe40003f86270 */
[----:B----4-:R-:W-:Y:S02]  /*0c20*/  ISETP.GE.AND P5, PT, R25, R24, PT ;  /* 0x000000181900720c */ /* 0x010fe40003fa6270 */
[----:B------:R-:W-:Y:S02]  /*0c30*/  VIMNMX R24, PT, PT, R24, R25, PT ;  /* 0x0000001918187248 */ /* 0x000fe40003fe0100 */
[----:B------:R-:W-:-:S02]  /*0c40*/  SEL R7, R6, R7, !P3 ;  /* 0x0000000706077207 */ /* 0x000fc40005800000 */
[----:B------:R-:W-:Y:S02]  /*0c50*/  ISETP.GE.AND P6, PT, R27, R24, PT ;  /* 0x000000181b00720c */ /* 0x000fe40003fc6270 */
[----:B------:R-:W-:-:S03]  /*0c60*/  VIMNMX R8, PT, PT, R24, R27, PT ;  /* 0x0000001b18087248 */ /* 0x000fc60003fe0100 */
[C---:B------:R-:W-:Y:S02]  /*0c70*/  @!P4 VIADD R7, R6.reuse, 0x1 ;  /* 0x000000010607c836 */ /* 0x040fe40000000000 */
[----:B------:R-:W-:-:S06]  /*0c80*/  @!P5 VIADD R7, R6, 0x2 ;  /* 0x000000020607d836 */ /* 0x000fcc0000000000 */
[C---:B------:R-:W-:Y:S02]  /*0c90*/  @!P6 VIADD R7, R6.reuse, 0x3 ;  /* 0x000000030607e836 */ /* 0x040fe40000000000 */
[----:B------:R-:W-:-:S07]  /*0ca0*/  VIADD R6, R6, 0x4 ;  /* 0x0000000406067836 */ /* 0x000fce0000000000 */
.L_x_9:
[----:B------:R-:W-:Y:S05]  /*0cb0*/  @!P0 BRA `(.L_x_5) ;  /* 0x0000000000408947 */ /* 0x000fea0003800000 */
[----:B------:R-:W1:Y:S02]  /*0cc0*/  LDC.64 R18, c[0x0][0x3a0] ;  /* 0x0000e800ff127b82 */ /* 0x000e640000000a00 */
[----:B-1----:R-:W-:-:S05]  /*0cd0*/  IMAD.WIDE.U32 R18, R6, 0x4, R18 ;  /* 0x0000000406127825 */ /* 0x002fca00078e0012 */
[----:B0-----:R-:W2:Y:S01]  /*0ce0*/  LDG.E R21, desc[UR6][R18.64] ;  /* 0x0000000612157981 */ /* 0x001ea2000c1e1900 */
[----:B------:R-:W-:Y:S02]  /*0cf0*/  ISETP.NE.AND P3, PT, R4, 0x1, PT ;  /* 0x000000010400780c */ /* 0x000fe40003f65270 */
[CC--:B--2--5:R-:W-:Y:S02]  /*0d00*/  ISETP.GE.AND P0, PT, R21.reuse, R8.reuse, PT ;  /* 0x000000081500720c */ /* 0x0e4fe40003f06270 */
[----:B------:R-:W-:Y:S02]  /*0d10*/  VIMNMX R23, PT, PT, R21, R8, PT ;  /* 0x0000000815177248 */ /* 0x000fe40003fe0100 */
[----:B------:R-:W-:-:S07]  /*0d20*/  SEL R7, R6, R7, !P0 ;  /* 0x0000000706077207 */ /* 0x000fce0004000000 */
[----:B------:R-:W-:Y:S05]  /*0d30*/  @!P3 BRA `(.L_x_5) ;  /* 0x000000000020b947 */ /* 0x000fea0003800000 */
[----:B------:R-:W-:Y:S01]  /*0d40*/  ISETP.NE.AND P3, PT, R4, 0x2, PT ;  /* 0x000000020400780c */ /* 0x000fe20003f65270 */
[----:B------:R-:W2:-:S12]  /*0d50*/  LDG.E R8, desc[UR6][R18.64+0x4] ;  /* 0x0000040612087981 */ /* 0x000e98000c1e1900 */
[----:B------:R-:W3:Y:S01]  /*0d60*/  @P3 LDG.E R21, desc[UR6][R18.64+0x8] ;  /* 0x0000080612153981 */ /* 0x000ee2000c1e1900 */
[----:B--2---:R-:W-:Y:S02]  /*0d70*/  ISETP.GE.AND P0, PT, R8, R23, PT ;  /* 0x000000170800720c */ /* 0x004fe40003f06270 */
[----:B------:R-:W-:-:S04]  /*0d80*/  VIMNMX R8, PT, PT, R23, R8, PT ;  /* 0x0000000817087248 */ /* 0x000fc80003fe0100 */
[----:B---3--:R-:W-:-:S07]  /*0d90*/  ISETP.GE.OR P4, PT, R21, R8, !P3 ;  /* 0x000000081500720c */ /* 0x008fce0005f86670 */
[----:B------:R-:W-:-:S06]  /*0da0*/  @!P0 VIADD R7, R6, 0x1 ;  /* 0x0000000106078836 */ /* 0x000fcc0000000000 */
[----:B------:R-:W-:-:S07]  /*0db0*/  @!P4 VIADD R7, R6, 0x2 ;  /* 0x000000020607c836 */ /* 0x000fce0000000000 */
.L_x_5:
[----:B------:R1:W-:Y:S02]  /*0dc0*/  STG.E desc[UR6][R16.64], R7 ;  /* 0x0000000710007986 */ /* 0x0003e4000c101906 */
.L_x_4:
[----:B------:R-:W-:Y:S05]  /*0dd0*/  BSYNC.RECONVERGENT B1 ;  /* 0x0000000000017941 */ /* 0x000fea0003800200 */
.L_x_3:
[----:B------:R-:W-:-:S13]  /*0de0*/  ISETP.NE.AND P0, PT, R7, R0, PT ;  /* 0x000000000700720c */ /* 0x000fda0003f05270 */
[----:B------:R-:W-:Y:S05]  /*0df0*/  @P0 BRA `(.L_x_1) ;  /* 0x0000000000740947 */ /* 0x000fea0003800000 */
[----:B------:R-:W-:-:S13]  /*0e00*/  ISETP.NE.AND P0, PT, R2, RZ, PT ;  /* 0x000000ff0200720c */ /* 0x000fda0003f05270 */
[----:B------:R-:W-:Y:S05]  /*0e10*/  @P0 BRA `(.L_x_10) ;  /* 0x0000000000200947 */ /* 0x000fea0003800000 */
[----:B-1----:R-:W1:Y:S01]  /*0e20*/  LDC.64 R6, c[0x0][0x388] ;  /* 0x0000e200ff067b82 */ /* 0x002e620000000a00 */
[----:B------:R-:W2:Y:S04]  /*0e30*/  LDG.E R15, desc[UR6][R10.64] ;  /* 0x000000060a0f7981 */ /* 0x000ea8000c1e1900 */
[----:B-1----:R-:W2:Y:S03]  /*0e40*/  LDG.E R6, desc[UR6][R6.64] ;  /* 0x0000000606067981 */ /* 0x002ea6000c1e1900 */
[----:B0-----:R-:W0:Y:S01]  /*0e50*/  LDC.64 R12, c[0x0][0x3b0] ;  /* 0x0000ec00ff0c7b82 */ /* 0x001e220000000a00 */
[----:B--2---:R-:W-:-:S05]  /*0e60*/  IMAD.IADD R15, R6, 0x1, R15 ;  /* 0x00000001060f7824 */ /* 0x004fca00078e020f */
[----:B------:R1:W-:Y:S04]  /*0e70*/  STG.E desc[UR6][R10.64], R15 ;  /* 0x0000000f0a007986 */ /* 0x0003e8000c101906 */
[----:B0-----:R1:W-:Y:S01]  /*0e80*/  STG.E desc[UR6][R12.64], R15 ;  /* 0x0000000f0c007986 */ /* 0x0013e2000c101906 */
[----:B------:R-:W-:Y:S05]  /*0e90*/  BRA `(.L_x_11) ;  /* 0x00000000003c7947 */ /* 0x000fea0003800000 */
.L_x_10:
[----:B------:R-:W2:Y:S04]  /*0ea0*/  LDG.E R6, desc[UR6][R12.64] ;  /* 0x000000060c067981 */ /* 0x000ea8000c1e1900 */
[----:B-1----:R-:W2:Y:S02]  /*0eb0*/  LDG.E R7, desc[UR6][R12.64+-0x4] ;  /* 0xfffffc060c077981 */ /* 0x002ea4000c1e1900 */
[----:B--2---:R-:W-:Y:S02]  /*0ec0*/  ISETP.NE.AND P0, PT, R6, R7, PT ;  /* 0x000000070600720c */ /* 0x004fe40003f05270 */
[----:B------:R-:W1:Y:S11]  /*0ed0*/  LDC.64 R6, c[0x0][0x3b0] ;  /* 0x0000ec00ff067b82 */ /* 0x000e760000000a00 */
[----:B-----5:R-:W2:Y:S04]  /*0ee0*/  @!P0 LDG.E R8, desc[UR6][R14.64] ;  /* 0x000000060e088981 */ /* 0x020ea8000c1e1900 */
[----:B------:R-:W2:Y:S01]  /*0ef0*/  @!P0 LDG.E R17, desc[UR6][R10.64] ;  /* 0x000000060a118981 */ /* 0x000ea2000c1e1900 */
[----:B-1----:R-:W-:-:S04]  /*0f00*/  IMAD.WIDE R6, R2, 0x4, R6 ;  /* 0x0000000402067825 */ /* 0x002fc800078e0206 */
[----:B--2---:R-:W-:-:S05]  /*0f10*/  @!P0 IMAD.IADD R17, R8, 0x1, R17 ;  /* 0x0000000108118824 */ /* 0x004fca00078e0211 */
[----:B------:R2:W-:Y:S04]  /*0f20*/  @!P0 STG.E desc[UR6][R10.64], R17 ;  /* 0x000000110a008986 */ /* 0x0005e8000c101906 */
[----:B------:R2:W-:Y:S04]  /*0f30*/  @!P0 STG.E desc[UR6][R6.64], R17 ;  /* 0x0000001106008986 */ /* 0x0005e8000c101906 */
[----:B------:R-:W3:Y:S04]  /*0f40*/  @P0 LDG.E R2, desc[UR6][R14.64] ;  /* 0x000000060e020981 */ /* 0x000ee8000c1e1900 */
[----:B------:R-:W3:Y:S02]  /*0f50*/  @P0 LDG.E R19, desc[UR6][R10.64] ;  /* 0x000000060a130981 */ /* 0x000ee4000c1e1900 */
[----:B---3--:R-:W-:-:S05]  /*0f60*/  @P0 IMAD.IADD R19, R2, 0x1, R19 ;  /* 0x0000000102130824 */ /* 0x008fca00078e0213 */
[----:B------:R2:W-:Y:S04]  /*0f70*/  @P0 STG.E desc[UR6][R10.64], R19 ;  /* 0x000000130a000986 */ /* 0x0005e8000c101906 */
[----:B------:R2:W-:Y:S02]  /*0f80*/  @P0 STG.E desc[UR6][R6.64], R19 ;  /* 0x0000001306000986 */ /* 0x0005e4000c101906 */
.L_x_11:
[----:B--2---:R-:W2:Y:S02]  /*0f90*/  LDC.64 R6, c[0x0][0x3a8] ;  /* 0x0000ea00ff067b82 */ /* 0x004ea40000000a00 */
[----:B--2---:R-:W0:Y:S02]  /*0fa0*/  LDG.E R2, desc[UR6][R6.64] ;  /* 0x0000000606027981 */ /* 0x004e24000c1e1900 */
[----:B01----:R-:W-:-:S05]  /*0fb0*/  VIADD R13, R2, 0x1 ;  /* 0x00000001020d7836 */ /* 0x003fca0000000000 */
[----:B------:R2:W-:Y:S02]  /*0fc0*/  STG.E desc[UR6][R6.64], R13 ;  /* 0x0000000d06007986 */ /* 0x0005e4000c101906 */
.L_x_1:
[----:B------:R-:W-:Y:S05]  /*0fd0*/  BSYNC.RECONVERGENT B0 ;  /* 0x0000000000007941 */ /* 0x000fea0003800200 */
.L_x_0:
[----:B-12---:R-:W1:Y:S08]  /*0fe0*/  LDC.64 R6, c[0x0][0x3a8] ;  /* 0x0000ea00ff067b82 */ /* 0x006e700000000a00 */
[----:B------:R-:W-:Y:S06]  /*0ff0*/  BAR.SYNC.DEFER_BLOCKING 0x0 ;  /* 0x0000000000007b1d */ /* 0x000fec0000010000 */
[----:B------:R-:W2:Y:S01]  /*1000*/  LDCU UR4, c[0x0][0x384] ;  /* 0x00007080ff0477ac */ /* 0x000ea20008000800 */
[----:B-1----:R-:W2:Y:S02]  /*1010*/  LDG.E R2, desc[UR6][R6.64] ;  /* 0x0000000606027981 */ /* 0x002ea4000c1e1900 */
[----:B--2---:R-:W-:-:S13]  /*1020*/  ISETP.GE.AND P0, PT, R2, UR4, PT ;  /* 0x0000000402007c0c */ /* 0x004fda000bf06270 */
[----:B------:R-:W-:Y:S05]  /*1030*/  @!P0 BRA `(.L_x_12) ;  /* 0xfffffff000588947 */ /* 0x000fea000383ffff */
[----:B------:R-:W-:Y:S05]  /*1040*/  EXIT ;  /* 0x000000000000794d */ /* 0x000fea0003800000 */
.L_x_13:
[----:B------:R-:W-:-:S00]  /*1050*/  BRA `(.L_x_13) ;  /* 0xfffffffc00fc7947 */ /* 0x000fc0000383ffff */
[----:B------:R-:W-:-:S00]  /*1060*/  NOP ;  /* 0x0000000000007918 */ /* 0x000fc00000000000 */
        /* <DEDUP_REMOVED lines=9> */
.L_x_14:


//--------------------- .nv.shared.reserved.0     --------------------------
	.section	.nv.shared.reserved.0,"aw",@nobits
	.weak		__nv_reservedSMEM_offset_0_alias
	.size		__nv_reservedSMEM_offset_0_alias, 0, 64
	.other		__nv_reservedSMEM_offset_0_alias,@"STO_CUDA_RESERVED_SHARED STV_DEFAULT"
__nv_reservedSMEM_offset_0_alias:
	.zero		0
	.zero		64


//--------------------- .nv.constant0._Z7dkerneliiPiS_S_S_S_S_ --------------------------
	.section	.nv.constant0._Z7dkerneliiPiS_S_S_S_S_,"a",@progbits
	.sectionflags	@""
	.align	4
.nv.constant0._Z7dkerneliiPiS_S_S_S_S_:
	.zero		952


//--------------------- SYMBOLS --------------------------

	.type		.nv.reservedSmem.offset0,@object
	.size		.nv.reservedSmem.offset0,0x4
